	.headerflags	@"EF_CUDA_TEXMODE_UNIFIED EF_CUDA_64BIT_ADDRESS EF_CUDA_ACCELERATORS EF_CUDA_SM90 EF_CUDA_VIRTUAL_SM(EF_CUDA_SM90)"
	.elftype	@"ET_EXEC"


//--------------------- .nv.info                  --------------------------
	.section	.nv.info,"",@"SHT_CUDA_INFO"
	.align	4


	//----- nvinfo : EIATTR_REGCOUNT
	.align		4
        /*0000*/ 	.byte	0x04, 0x2f
        /*0002*/ 	.short	(.L_1 - .L_0)
	.align		4
.L_0:
        /*0004*/ 	.word	index@(triton_poi_fused_addmm_leaky_relu_2)
        /*0008*/ 	.word	0x00000010


	//----- nvinfo : EIATTR_MIN_STACK_SIZE
	.align		4
.L_1:
        /*000c*/ 	.byte	0x04, 0x12
        /*000e*/ 	.short	(.L_3 - .L_2)
	.align		4
.L_2:
        /*0010*/ 	.word	index@(triton_poi_fused_addmm_leaky_relu_2)
        /*0014*/ 	.word	0x00000000


	//----- nvinfo : EIATTR_FRAME_SIZE
	.align		4
.L_3:
        /*0018*/ 	.byte	0x04, 0x11
        /*001a*/ 	.short	(.L_5 - .L_4)
	.align		4
.L_4:
        /*001c*/ 	.word	index@(triton_poi_fused_addmm_leaky_relu_2)
        /*0020*/ 	.word	0x00000000


	//----- nvinfo : EIATTR_MIN_STACK_SIZE
	.align		4
.L_5:
        /*0024*/ 	.byte	0x04, 0x12
        /*0026*/ 	.short	(.L_7 - .L_6)
	.align		4
.L_6:
        /*0028*/ 	.word	index@(triton_poi_fused_addmm_leaky_relu_2)
        /*002c*/ 	.word	0x00000000
.L_7:


//--------------------- .nv.info.triton_poi_fused_addmm_leaky_relu_2 --------------------------
	.section	.nv.info.triton_poi_fused_addmm_leaky_relu_2,"",@"SHT_CUDA_INFO"
	.sectionflags	@""
	.align	4


	//----- nvinfo : EIATTR_CUDA_API_VERSION
	.align		4
        /*0000*/ 	.byte	0x04, 0x37
        /*0002*/ 	.short	(.L_9 - .L_8)
.L_8:
        /*0004*/ 	.word	0x0000007c


	//----- nvinfo : EIATTR_KPARAM_INFO
	.align		4
.L_9:
        /*0008*/ 	.byte	0x04, 0x17
        /*000a*/ 	.short	(.L_11 - .L_10)
.L_10:
        /*000c*/ 	.word	0x00000000
        /*0010*/ 	.short	0x0003
        /*0012*/ 	.short	0x0018
        /*0014*/ 	.byte	0x00, 0xf0, 0x11, 0x00


	//----- nvinfo : EIATTR_KPARAM_INFO
	.align		4
.L_11:
        /*0018*/ 	.byte	0x04, 0x17
        /*001a*/ 	.short	(.L_13 - .L_12)
.L_12:
        /*001c*/ 	.word	0x00000000
        /*0020*/ 	.short	0x0002
        /*0022*/ 	.short	0x0010
        /*0024*/ 	.byte	0x00, 0xf4, 0x21, 0x00


	//----- nvinfo : EIATTR_KPARAM_INFO
	.align		4
.L_13:
        /*0028*/ 	.byte	0x04, 0x17
        /*002a*/ 	.short	(.L_15 - .L_14)
.L_14:
        /*002c*/ 	.word	0x00000000
        /*0030*/ 	.short	0x0001
        /*0032*/ 	.short	0x0008
        /*0034*/ 	.byte	0x00, 0xf4, 0x21, 0x00


	//----- nvinfo : EIATTR_KPARAM_INFO
	.align		4
.L_15:
        /*0038*/ 	.byte	0x04, 0x17
        /*003a*/ 	.short	(.L_17 - .L_16)
.L_16:
        /*003c*/ 	.word	0x00000000
        /*0040*/ 	.short	0x0000
        /*0042*/ 	.short	0x0000
        /*0044*/ 	.byte	0x00, 0xf4, 0x21, 0x00


	//----- nvinfo : EIATTR_SPARSE_MMA_MASK
	.align		4
.L_17:
        /*0048*/ 	.byte	0x03, 0x50
        /*004a*/ 	.short	0x0000


	//----- nvinfo : EIATTR_MAXREG_COUNT
	.align		4
        /*004c*/ 	.byte	0x03, 0x1b
        /*004e*/ 	.short	0x00ff


	//----- nvinfo : EIATTR_EXIT_INSTR_OFFSETS
	.align		4
        /*0050*/ 	.byte	0x04, 0x1c
        /*0052*/ 	.short	(.L_19 - .L_18)


	//   ....[0]....
.L_18:
        /*0054*/ 	.word	0x00000220


	//   ....[1]....
        /*0058*/ 	.word	0x00000240


	//----- nvinfo : EIATTR_REQNTID
	.align		4
.L_19:
        /*005c*/ 	.byte	0x04, 0x10
        /*005e*/ 	.short	(.L_21 - .L_20)
.L_20:
        /*0060*/ 	.word	0x00000080
        /*0064*/ 	.word	0x00000001
        /*0068*/ 	.word	0x00000001


	//----- nvinfo : EIATTR_CBANK_PARAM_SIZE
	.align		4
.L_21:
        /*006c*/ 	.byte	0x03, 0x19
        /*006e*/ 	.short	0x001c


	//----- nvinfo : EIATTR_PARAM_CBANK
	.align		4
        /*0070*/ 	.byte	0x04, 0x0a
        /*0072*/ 	.short	(.L_23 - .L_22)
	.align		4
.L_22:
        /*0074*/ 	.word	index@(.nv.constant0.triton_poi_fused_addmm_leaky_relu_2)
        /*0078*/ 	.short	0x0210
        /*007a*/ 	.short	0x001c


	//----- nvinfo : EIATTR_SW_WAR
	.align		4
.L_23:
        /*007c*/ 	.byte	0x04, 0x36
        /*007e*/ 	.short	(.L_25 - .L_24)
.L_24:
        /*0080*/ 	.word	0x00000008
.L_25:


//--------------------- .nv.callgraph             --------------------------
	.section	.nv.callgraph,"",@"SHT_CUDA_CALLGRAPH"
	.align	4
	.sectionentsize	8
	.align		4
        /*0000*/ 	.word	0x00000000
	.align		4
        /*0004*/ 	.word	0xffffffff
	.align		4
        /*0008*/ 	.word	0x00000000
	.align		4
        /*000c*/ 	.word	0xfffffffe
	.align		4
        /*0010*/ 	.word	0x00000000
	.align		4
        /*0014*/ 	.word	0xfffffffd
	.align		4
        /*0018*/ 	.word	0x00000000
	.align		4
        /*001c*/ 	.word	0xfffffffc


//--------------------- .text.triton_poi_fused_addmm_leaky_relu_2 --------------------------
	.section	.text.triton_poi_fused_addmm_leaky_relu_2,"ax",@progbits
	.align	128
        .global         triton_poi_fused_addmm_leaky_relu_2
        .type           triton_poi_fused_addmm_leaky_relu_2,@function
        .size           triton_poi_fused_addmm_leaky_relu_2,(.L_x_1 - triton_poi_fused_addmm_leaky_relu_2)
        .other          triton_poi_fused_addmm_leaky_relu_2,@"STO_CUDA_ENTRY STV_DEFAULT"
triton_poi_fused_addmm_leaky_relu_2:
.text.triton_poi_fused_addmm_leaky_relu_2:
[----:B------:R-:W0:Y:S02]  /*0000*/  LDC R1, c[0x0][0x28] ;  /* 0x00000a00ff017b82 */ /* 0x000e240000000800 */
[----:B------:R-:W1:Y:S01]  /*0010*/  S2R R0, SR_TID.X ;  /* 0x0000000000007919 */ /* 0x000e620000002100 */
[----:B------:R-:W2:Y:S01]  /*0020*/  LDC.64 R4, c[0x0][0x218] ;  /* 0x00008600ff047b82 */ /* 0x000ea20000000a00 */
[----:B------:R-:W-:Y:S01]  /*0030*/  CS2R R10, SRZ ;  /* 0x00000000000a7805 */ /* 0x000fe2000001ff00 */
[----:B------:R-:W-:Y:S01]  /*0040*/  ULDC.64 UR4, c[0x0][0x208] ;  /* 0x0000820000047ab9 */ /* 0x000fe20000000a00 */
[----:B------:R-:W3:Y:S01]  /*0050*/  S2R R7, SR_CTAID.X ;  /* 0x0000000000077919 */ /* 0x000ee20000002500 */
[----:B------:R-:W-:-:S04]  /*0060*/  ULDC.64 UR6, c[0x0][0x220] ;  /* 0x0000880000067ab9 */ /* 0x000fc80000000a00 */
[----:B------:R-:W4:Y:S01]  /*0070*/  LDC.64 R2, c[0x0][0x210] ;  /* 0x00008400ff027b82 */ /* 0x000f220000000a00 */
[----:B-1----:R-:W-:Y:S01]  /*0080*/  IMAD.SHL.U32 R0, R0, 0x2, RZ ;  /* 0x0000000200007824 */ /* 0x002fe200078e00ff */
[----:B---3--:R-:W-:-:S04]  /*0090*/  SHF.R.S32.HI R6, RZ, 0x17, R7 ;  /* 0x00000017ff067819 */ /* 0x008fc80000011407 */
[----:B------:R-:W-:-:S05]  /*00a0*/  LOP3.LUT R0, R0, 0xfe, RZ, 0xc0, !PT ;  /* 0x000000fe00007812 */ /* 0x000fca00078ec0ff */
[----:B------:R-:W-:Y:S01]  /*00b0*/  IMAD R7, R7, 0x100, R0 ;  /* 0x0000010007077824 */ /* 0x000fe200078e0200 */
[----:B------:R-:W-:-:S03]  /*00c0*/  SGXT R0, R6, 0x1 ;  /* 0x000000010600781a */ /* 0x000fc60000000200 */
[C---:B----4-:R-:W-:Y:S01]  /*00d0*/  IMAD.WIDE R2, R7.reuse, 0x4, R2 ;  /* 0x0000000407027825 */ /* 0x050fe200078e0202 */
[----:B------:R-:W-:Y:S02]  /*00e0*/  LEA.HI R0, R0, R7, RZ, 0x8 ;  /* 0x0000000700007211 */ /* 0x000fe400078f40ff */
[----:B------:R-:W-:Y:S02]  /*00f0*/  ISETP.GE.AND P2, PT, R7, 0x400, PT ;  /* 0x000004000700780c */ /* 0x000fe40003f46270 */
[----:B------:R-:W-:-:S05]  /*0100*/  LOP3.LUT R0, R0, 0xffffff00, RZ, 0xc0, !PT ;  /* 0xffffff0000007812 */ /* 0x000fca00078ec0ff */
[----:B------:R-:W-:-:S04]  /*0110*/  IMAD.IADD R9, R7, 0x1, -R0 ;  /* 0x0000000107097824 */ /* 0x000fc800078e0a00 */
[----:B--2---:R-:W-:Y:S01]  /*0120*/  IMAD.WIDE R4, R9, 0x4, R4 ;  /* 0x0000000409047825 */ /* 0x004fe200078e0204 */
[----:B------:R-:W-:-:S04]  /*0130*/  CS2R R8, SRZ ;  /* 0x0000000000087805 */ /* 0x000fc8000001ff00 */
[----:B------:R-:W2:Y:S04]  /*0140*/  @!P2 LDG.E.EL.64 R10, desc[UR4][R4.64] ;  /* 0x00000004040aa981 */ /* 0x000ea8000c2e1b00 */
[----:B------:R-:W2:Y:S01]  /*0150*/  @!P2 LDG.E.64 R8, desc[UR4][R2.64] ;  /* 0x000000040208a981 */ /* 0x000ea2000c1e1b00 */
[----:B------:R-:W-:-:S04]  /*0160*/  IADD3 R6, P3, R7, UR6, RZ ;  /* 0x0000000607067c10 */ /* 0x000fc8000ff7e0ff */
[----:B------:R-:W-:Y:S02]  /*0170*/  LEA.HI.X.SX32 R7, R7, UR7, 0x1, P3 ;  /* 0x0000000707077c11 */ /* 0x000fe400098f0eff */
[----:B--2---:R-:W-:Y:S02]  /*0180*/  FSETP.GT.AND P1, PT, R8, -R10, PT ;  /* 0x8000000a0800720b */ /* 0x004fe40003f24000 */
[----:B------:R-:W-:Y:S02]  /*0190*/  FSETP.GT.AND P0, PT, R9, -R11, PT ;  /* 0x8000000b0900720b */ /* 0x000fe40003f04000 */
[----:B------:R-:W-:Y:S02]  /*01a0*/  SEL R0, RZ, 0x1, !P1 ;  /* 0x00000001ff007807 */ /* 0x000fe40004800000 */
[----:B------:R-:W-:Y:S01]  /*01b0*/  SEL R13, RZ, 0x100, !P0 ;  /* 0x00000100ff0d7807 */ /* 0x000fe20004000000 */
[----:B------:R-:W-:-:S04]  /*01c0*/  FADD R8, R10, R8 ;  /* 0x000000080a087221 */ /* 0x000fc80000000000 */
[----:B------:R-:W-:Y:S02]  /*01d0*/  IMAD.IADD R13, R0, 0x1, R13 ;  /* 0x00000001000d7824 */ /* 0x000fe400078e020d */
[----:B------:R-:W-:Y:S01]  /*01e0*/  FADD R9, R11, R9 ;  /* 0x000000090b097221 */ /* 0x000fe20000000000 */
[----:B------:R-:W-:Y:S02]  /*01f0*/  @!P1 FMUL R8, R8, 0.20000000298023223877 ;  /* 0x3e4ccccd08089820 */ /* 0x000fe40000400000 */
[----:B------:R1:W-:Y:S01]  /*0200*/  @!P2 STG.E.U16 desc[UR4][R6.64], R13 ;  /* 0x0000000d0600a986 */ /* 0x0003e2000c101504 */
[----:B------:R-:W-:Y:S01]  /*0210*/  @!P0 FMUL R9, R9, 0.20000000298023223877 ;  /* 0x3e4ccccd09098820 */ /* 0x000fe20000400000 */
[----:B------:R-:W-:Y:S06]  /*0220*/  @P2 EXIT ;  /* 0x000000000000294d */ /* 0x000fec0003800000 */
[----:B------:R-:W-:Y:S01]  /*0230*/  STG.E.64 desc[UR4][R2.64], R8 ;  /* 0x0000000802007986 */ /* 0x000fe2000c101b04 */
[----:B------:R-:W-:Y:S05]  /*0240*/  EXIT ;  /* 0x000000000000794d */ /* 0x000fea0003800000 */
.L_x_0:
[----:B------:R-:W-:-:S00]  /*0250*/  BRA `(.L_x_0) ;  /* 0xfffffffc00fc7947 */ /* 0x000fc0000383ffff */
[----:B------:R-:W-:-:S00]  /*0260*/  NOP ;  /* 0x0000000000007918 */ /* 0x000fc00000000000 */
        /* <DEDUP_REMOVED lines=9> */
.L_x_1:


//--------------------- .nv.constant0.triton_poi_fused_addmm_leaky_relu_2 --------------------------
	.section	.nv.constant0.triton_poi_fused_addmm_leaky_relu_2,"a",@progbits
	.sectionflags	@""
	.align	4
.nv.constant0.triton_poi_fused_addmm_leaky_relu_2:
	.zero		556
